//
// Generated by NVIDIA NVVM Compiler
//
// Compiler Build ID: CL-36424714
// Cuda compilation tools, release 13.0, V13.0.88
// Based on NVVM 20.0.0
//

.version 9.0
.target sm_100
.address_size 64

	// .globl	_Z17forwardPassKernelPKfS0_Pff

.visible .entry _Z17forwardPassKernelPKfS0_Pff(
	.param .u64 .ptr .align 1 _Z17forwardPassKernelPKfS0_Pff_param_0,
	.param .u64 .ptr .align 1 _Z17forwardPassKernelPKfS0_Pff_param_1,
	.param .u64 .ptr .align 1 _Z17forwardPassKernelPKfS0_Pff_param_2,
	.param .f32 _Z17forwardPassKernelPKfS0_Pff_param_3
)
{
	.reg .pred 	%p<2>;
	.reg .b32 	%r<5>;
	.reg .b32 	%f<6>;
	.reg .b64 	%rd<11>;

	ld.param.u64 	%rd1, [_Z17forwardPassKernelPKfS0_Pff_param_0];
	ld.param.u64 	%rd2, [_Z17forwardPassKernelPKfS0_Pff_param_1];
	ld.param.u64 	%rd3, [_Z17forwardPassKernelPKfS0_Pff_param_2];
	ld.param.f32 	%f1, [_Z17forwardPassKernelPKfS0_Pff_param_3];
	mov.u32 	%r2, %tid.x;
	mov.u32 	%r3, %ctaid.x;
	mov.u32 	%r4, %ntid.x;
	mad.lo.s32 	%r1, %r3, %r4, %r2;
	setp.gt.s32 	%p1, %r1, 99;
	@%p1 bra 	$L__BB0_2;
	cvta.to.global.u64 	%rd4, %rd1;
	cvta.to.global.u64 	%rd5, %rd2;
	cvta.to.global.u64 	%rd6, %rd3;
	mul.wide.s32 	%rd7, %r1, 4;
	add.s64 	%rd8, %rd4, %rd7;
	ld.global.f32 	%f2, [%rd8];
	add.s64 	%rd9, %rd5, %rd7;
	ld.global.f32 	%f3, [%rd9];
	fma.rn.f32 	%f4, %f2, %f3, %f1;
	max.f32 	%f5, %f4, 0f00000000;
	add.s64 	%rd10, %rd6, %rd7;
	st.global.f32 	[%rd10], %f5;
$L__BB0_2:
	ret;

}


// ===== COMPILED SASS (sm_100) =====

	.target	sm_100

	.elftype	@"ET_EXEC"


//--------------------- .note.nv.tkinfo           --------------------------
	.section	.note.nv.tkinfo,"",@"SHT_NOTE"
	.sectionflags	@"SHF_NOTE_NV_TKINFO"
	.tkinfo
        /*0018*/ 	.word	0x00000002
        /*0030*/ 	.string	""
        /*0030*/ 	.string	"ptxas"
        /*0030*/ 	.string	"Cuda compilation tools, release 13.0, V13.0.88"
        /*0030*/ 	.string	"Build cuda_13.0.r13.0/compiler.36424714_0"
        /*0030*/ 	.string	"-arch sm_100 -m 64 "



//--------------------- .note.nv.cuinfo           --------------------------
	.section	.note.nv.cuinfo,"",@"SHT_NOTE"
	.sectionflags	@"SHF_NOTE_NV_CUINFO"
        /*0018*/ 	.short	0x0002
        /*001a*/ 	.short	0x0064
        /*001c*/ 	.short	0x0082
	.zero		2


//--------------------- .nv.info                  --------------------------
	.section	.nv.info,"",@"SHT_CUDA_INFO"
	.align	4


	//----- nvinfo : EIATTR_REGCOUNT
	.align		4
        /*0000*/ 	.byte	0x04, 0x2f
        /*0002*/ 	.short	(.L_1 - .L_0)
	.align		4
.L_0:
        /*0004*/ 	.word	index@(_Z17forwardPassKernelPKfS0_Pff)
        /*0008*/ 	.word	0x0000000c


	//----- nvinfo : EIATTR_FRAME_SIZE
	.align		4
.L_1:
        /*000c*/ 	.byte	0x04, 0x11
        /*000e*/ 	.short	(.L_3 - .L_2)
	.align		4
.L_2:
        /*0010*/ 	.word	index@(_Z17forwardPassKernelPKfS0_Pff)
        /*0014*/ 	.word	0x00000000


	//----- nvinfo : EIATTR_MIN_STACK_SIZE
	.align		4
.L_3:
        /*0018*/ 	.byte	0x04, 0x12
        /*001a*/ 	.short	(.L_5 - .L_4)
	.align		4
.L_4:
        /*001c*/ 	.word	index@(_Z17forwardPassKernelPKfS0_Pff)
        /*0020*/ 	.word	0x00000000
.L_5:


//--------------------- .nv.compat                --------------------------
	.section	.nv.compat,"",@"SHT_CUDA_COMPAT_INFO"
	.align	4
        /*0000*/ 	.byte	0x02, 0x09, 0x00, 0x00, 0x02, 0x02, 0x01, 0x00, 0x02, 0x05, 0x05, 0x00, 0x03, 0x07, 0x01, 0x01
        /*0010*/ 	.byte	0x02, 0x03, 0x00, 0x00, 0x02, 0x06, 0x01, 0x00, 0x04, 0x0b, 0x08, 0x00, 0x09, 0x00, 0x00, 0x00
        /*0020*/ 	.byte	0x00, 0x00, 0x00, 0x00


//--------------------- .nv.info._Z17forwardPassKernelPKfS0_Pff --------------------------
	.section	.nv.info._Z17forwardPassKernelPKfS0_Pff,"",@"SHT_CUDA_INFO"
	.sectionflags	@""
	.align	4


	//----- nvinfo : EIATTR_CUDA_API_VERSION
	.align		4
        /*0000*/ 	.byte	0x04, 0x37
        /*0002*/ 	.short	(.L_7 - .L_6)
.L_6:
        /*0004*/ 	.word	0x00000082


	//----- nvinfo : EIATTR_KPARAM_INFO
	.align		4
.L_7:
        /*0008*/ 	.byte	0x04, 0x17
        /*000a*/ 	.short	(.L_9 - .L_8)
.L_8:
        /*000c*/ 	.word	0x00000000
        /*0010*/ 	.short	0x0003
        /*0012*/ 	.short	0x0018
        /*0014*/ 	.byte	0x00, 0xf0, 0x11, 0x00


	//----- nvinfo : EIATTR_KPARAM_INFO
	.align		4
.L_9:
        /*0018*/ 	.byte	0x04, 0x17
        /*001a*/ 	.short	(.L_11 - .L_10)
.L_10:
        /*001c*/ 	.word	0x00000000
        /*0020*/ 	.short	0x0002
        /*0022*/ 	.short	0x0010
        /*0024*/ 	.byte	0x00, 0xf5, 0x21, 0x00


	//----- nvinfo : EIATTR_KPARAM_INFO
	.align		4
.L_11:
        /*0028*/ 	.byte	0x04, 0x17
        /*002a*/ 	.short	(.L_13 - .L_12)
.L_12:
        /*002c*/ 	.word	0x00000000
        /*0030*/ 	.short	0x0001
        /*0032*/ 	.short	0x0008
        /*0034*/ 	.byte	0x00, 0xf5, 0x21, 0x00


	//----- nvinfo : EIATTR_KPARAM_INFO
	.align		4
.L_13:
        /*0038*/ 	.byte	0x04, 0x17
        /*003a*/ 	.short	(.L_15 - .L_14)
.L_14:
        /*003c*/ 	.word	0x00000000
        /*0040*/ 	.short	0x0000
        /*0042*/ 	.short	0x0000
        /*0044*/ 	.byte	0x00, 0xf5, 0x21, 0x00


	//----- nvinfo : EIATTR_SPARSE_MMA_MASK
	.align		4
.L_15:
        /*0048*/ 	.byte	0x03, 0x50
        /*004a*/ 	.short	0x0000


	//----- nvinfo : EIATTR_MAXREG_COUNT
	.align		4
        /*004c*/ 	.byte	0x03, 0x1b
        /*004e*/ 	.short	0x00ff


	//----- nvinfo : EIATTR_MERCURY_ISA_VERSION
	.align		4
        /*0050*/ 	.byte	0x03, 0x5f
        /*0052*/ 	.short	0x0101


	//----- nvinfo : EIATTR_VRC_CTA_INIT_COUNT
	.align		4
        /*0054*/ 	.byte	0x02, 0x4a
	.zero		1
	.zero		1


	//----- nvinfo : EIATTR_EXIT_INSTR_OFFSETS
	.align		4
        /*0058*/ 	.byte	0x04, 0x1c
        /*005a*/ 	.short	(.L_17 - .L_16)


	//   ....[0]....
.L_16:
        /*005c*/ 	.word	0x00000060


	//   ....[1]....
        /*0060*/ 	.word	0x00000140


	//----- nvinfo : EIATTR_CBANK_PARAM_SIZE
	.align		4
.L_17:
        /*0064*/ 	.byte	0x03, 0x19
        /*0066*/ 	.short	0x001c


	//----- nvinfo : EIATTR_PARAM_CBANK
	.align		4
        /*0068*/ 	.byte	0x04, 0x0a
        /*006a*/ 	.short	(.L_19 - .L_18)
	.align		4
.L_18:
        /*006c*/ 	.word	index@(.nv.constant0._Z17forwardPassKernelPKfS0_Pff)
        /*0070*/ 	.short	0x0380
        /*0072*/ 	.short	0x001c


	//----- nvinfo : EIATTR_SW_WAR
	.align		4
.L_19:
        /*0074*/ 	.byte	0x04, 0x36
        /*0076*/ 	.short	(.L_21 - .L_20)
.L_20:
        /*0078*/ 	.word	0x00000008
.L_21:


//--------------------- .nv.callgraph             --------------------------
	.section	.nv.callgraph,"",@"SHT_CUDA_CALLGRAPH"
	.align	4
	.sectionentsize	8
	.align		4
        /*0000*/ 	.word	0x00000000
	.align		4
        /*0004*/ 	.word	0xffffffff
	.align		4
        /*0008*/ 	.word	0x00000000
	.align		4
        /*000c*/ 	.word	0xfffffffe
	.align		4
        /*0010*/ 	.word	0x00000000
	.align		4
        /*0014*/ 	.word	0xfffffffd
	.align		4
        /*0018*/ 	.word	0x00000000
	.align		4
        /*001c*/ 	.word	0xfffffffc


//--------------------- .text._Z17forwardPassKernelPKfS0_Pff --------------------------
	.section	.text._Z17forwardPassKernelPKfS0_Pff,"ax",@progbits
	.align	128
        .global         _Z17forwardPassKernelPKfS0_Pff
        .type           _Z17forwardPassKernelPKfS0_Pff,@function
        .size           _Z17forwardPassKernelPKfS0_Pff,(.L_x_1 - _Z17forwardPassKernelPKfS0_Pff)
        .other          _Z17forwardPassKernelPKfS0_Pff,@"STO_CUDA_ENTRY STV_DEFAULT"
_Z17forwardPassKernelPKfS0_Pff:
.text._Z17forwardPassKernelPKfS0_Pff:
[----:B------:R-:W-:Y:S01]  /*0000*/  LDC R1, c[0x0][0x37c] ;  /* 0x0000df00ff017b82 */ /* 0x000fe20000000800 */
[----:B------:R-:W0:Y:S07]  /*0010*/  S2R R9, SR_TID.X ;  /* 0x0000000000097919 */ /* 0x000e2e0000002100 */
[----:B------:R-:W0:Y:S08]  /*0020*/  S2UR UR4, SR_CTAID.X ;  /* 0x00000000000479c3 */ /* 0x000e300000002500 */
[----:B------:R-:W0:Y:S02]  /*0030*/  LDC R0, c[0x0][0x360] ;  /* 0x0000d800ff007b82 */ /* 0x000e240000000800 */
[----:B0-----:R-:W-:-:S05]  /*0040*/  IMAD R9, R0, UR4, R9 ;  /* 0x0000000400097c24 */ /* 0x001fca000f8e0209 */
[----:B------:R-:W-:-:S13]  /*0050*/  ISETP.GT.AND P0, PT, R9, 0x63, PT ;  /* 0x000000630900780c */ /* 0x000fda0003f04270 */
[----:B------:R-:W-:Y:S05]  /*0060*/  @P0 EXIT ;  /* 0x000000000000094d */ /* 0x000fea0003800000 */
[----:B------:R-:W0:Y:S01]  /*0070*/  LDC.64 R2, c[0x0][0x380] ;  /* 0x0000e000ff027b82 */ /* 0x000e220000000a00 */
[----:B------:R-:W1:Y:S01]  /*0080*/  LDCU.64 UR4, c[0x0][0x358] ;  /* 0x00006b00ff0477ac */ /* 0x000e620008000a00 */
[----:B------:R-:W2:Y:S06]  /*0090*/  LDCU UR6, c[0x0][0x398] ;  /* 0x00007300ff0677ac */ /* 0x000eac0008000800 */
[----:B------:R-:W3:Y:S08]  /*00a0*/  LDC.64 R4, c[0x0][0x388] ;  /* 0x0000e200ff047b82 */ /* 0x000ef00000000a00 */
[----:B------:R-:W4:Y:S01]  /*00b0*/  LDC.64 R6, c[0x0][0x390] ;  /* 0x0000e400ff067b82 */ /* 0x000f220000000a00 */
[----:B0-----:R-:W-:-:S06]  /*00c0*/  IMAD.WIDE R2, R9, 0x4, R2 ;  /* 0x0000000409027825 */ /* 0x001fcc00078e0202 */
[----:B-1----:R-:W2:Y:S01]  /*00d0*/  LDG.E R2, desc[UR4][R2.64] ;  /* 0x0000000402027981 */ /* 0x002ea2000c1e1900 */
[----:B---3--:R-:W-:-:S06]  /*00e0*/  IMAD.WIDE R4, R9, 0x4, R4 ;  /* 0x0000000409047825 */ /* 0x008fcc00078e0204 */
[----:B------:R-:W2:Y:S01]  /*00f0*/  LDG.E R5, desc[UR4][R4.64] ;  /* 0x0000000404057981 */ /* 0x000ea2000c1e1900 */
[----:B----4-:R-:W-:-:S04]  /*0100*/  IMAD.WIDE R6, R9, 0x4, R6 ;  /* 0x0000000409067825 */ /* 0x010fc800078e0206 */
[----:B--2---:R-:W-:-:S05]  /*0110*/  FFMA R0, R2, R5, UR6 ;  /* 0x0000000602007e23 */ /* 0x004fca0008000005 */
[----:B------:R-:W-:-:S05]  /*0120*/  FMNMX R9, RZ, R0, !PT ;  /* 0x00000000ff097209 */ /* 0x000fca0007800000 */
[----:B------:R-:W-:Y:S01]  /*0130*/  STG.E desc[UR4][R6.64], R9 ;  /* 0x0000000906007986 */ /* 0x000fe2000c101904 */
[----:B------:R-:W-:Y:S05]  /*0140*/  EXIT ;  /* 0x000000000000794d */ /* 0x000fea0003800000 */
.L_x_0:
[----:B------:R-:W-:-:S00]  /*0150*/  BRA `(.L_x_0) ;  /* 0xfffffffc00fc7947 */ /* 0x000fc0000383ffff */
[----:B------:R-:W-:-:S00]  /*0160*/  NOP ;  /* 0x0000000000007918 */ /* 0x000fc00000000000 */
        /* <DEDUP_REMOVED lines=9> */
.L_x_1:


//--------------------- .nv.shared.reserved.0     --------------------------
	.section	.nv.shared.reserved.0,"aw",@nobits
	.weak		__nv_reservedSMEM_offset_0_alias
	.size		__nv_reservedSMEM_offset_0_alias, 0, 64
	.other		__nv_reservedSMEM_offset_0_alias,@"STO_CUDA_RESERVED_SHARED STV_DEFAULT"
__nv_reservedSMEM_offset_0_alias:
	.zero		0
	.zero		64


//--------------------- .nv.constant0._Z17forwardPassKernelPKfS0_Pff --------------------------
	.section	.nv.constant0._Z17forwardPassKernelPKfS0_Pff,"a",@progbits
	.sectionflags	@""
	.align	4
.nv.constant0._Z17forwardPassKernelPKfS0_Pff:
	.zero		924


//--------------------- SYMBOLS --------------------------

	.type		.nv.reservedSmem.offset0,@object
	.size		.nv.reservedSmem.offset0,0x4
